//
// Generated by NVIDIA NVVM Compiler
//
// Compiler Build ID: CL-36424714
// Cuda compilation tools, release 13.0, V13.0.88
// Based on NVVM 20.0.0
//

.version 9.0
.target sm_100
.address_size 64

	// .globl	_Z12reduceKernelPiS_
// _ZZ12reduceKernelPiS_E6shared has been demoted

.visible .entry _Z12reduceKernelPiS_(
	.param .u64 .ptr .align 1 _Z12reduceKernelPiS__param_0,
	.param .u64 .ptr .align 1 _Z12reduceKernelPiS__param_1
)
{
	.reg .pred 	%p<6>;
	.reg .b32 	%r<21>;
	.reg .b64 	%rd<9>;
	// demoted variable
	.shared .align 4 .b8 _ZZ12reduceKernelPiS_E6shared[1024];
	ld.param.u64 	%rd1, [_Z12reduceKernelPiS__param_0];
	ld.param.u64 	%rd2, [_Z12reduceKernelPiS__param_1];
	mov.u32 	%r1, %ctaid.x;
	mov.u32 	%r20, %ntid.x;
	mov.u32 	%r3, %tid.x;
	mad.lo.s32 	%r4, %r1, %r20, %r3;
	setp.gt.s32 	%p1, %r4, 1048575;
	mov.b32 	%r19, 0;
	@%p1 bra 	$L__BB0_2;
	cvta.to.global.u64 	%rd3, %rd1;
	mul.wide.s32 	%rd4, %r4, 4;
	add.s64 	%rd5, %rd3, %rd4;
	ld.global.u32 	%r19, [%rd5];
$L__BB0_2:
	shl.b32 	%r11, %r3, 2;
	mov.u32 	%r12, _ZZ12reduceKernelPiS_E6shared;
	add.s32 	%r7, %r12, %r11;
	st.shared.u32 	[%r7], %r19;
	bar.sync 	0;
	setp.lt.u32 	%p2, %r20, 2;
	@%p2 bra 	$L__BB0_6;
$L__BB0_3:
	shr.u32 	%r9, %r20, 1;
	setp.ge.u32 	%p3, %r3, %r9;
	@%p3 bra 	$L__BB0_5;
	shl.b32 	%r13, %r9, 2;
	add.s32 	%r14, %r7, %r13;
	ld.shared.u32 	%r15, [%r14];
	ld.shared.u32 	%r16, [%r7];
	add.s32 	%r17, %r16, %r15;
	st.shared.u32 	[%r7], %r17;
$L__BB0_5:
	bar.sync 	0;
	setp.gt.u32 	%p4, %r20, 3;
	mov.u32 	%r20, %r9;
	@%p4 bra 	$L__BB0_3;
$L__BB0_6:
	setp.ne.s32 	%p5, %r3, 0;
	@%p5 bra 	$L__BB0_8;
	ld.shared.u32 	%r18, [_ZZ12reduceKernelPiS_E6shared];
	cvta.to.global.u64 	%rd6, %rd2;
	mul.wide.u32 	%rd7, %r1, 4;
	add.s64 	%rd8, %rd6, %rd7;
	st.global.u32 	[%rd8], %r18;
$L__BB0_8:
	ret;

}


// ===== COMPILED SASS (sm_100) =====

	.target	sm_100

	.elftype	@"ET_EXEC"


//--------------------- .note.nv.tkinfo           --------------------------
	.section	.note.nv.tkinfo,"",@"SHT_NOTE"
	.sectionflags	@"SHF_NOTE_NV_TKINFO"
	.tkinfo
        /*0018*/ 	.word	0x00000002
        /*0030*/ 	.string	""
        /*0030*/ 	.string	"ptxas"
        /*0030*/ 	.string	"Cuda compilation tools, release 13.0, V13.0.88"
        /*0030*/ 	.string	"Build cuda_13.0.r13.0/compiler.36424714_0"
        /*0030*/ 	.string	"-arch sm_100 -m 64 "



//--------------------- .note.nv.cuinfo           --------------------------
	.section	.note.nv.cuinfo,"",@"SHT_NOTE"
	.sectionflags	@"SHF_NOTE_NV_CUINFO"
        /*0018*/ 	.short	0x0002
        /*001a*/ 	.short	0x0064
        /*001c*/ 	.short	0x0082
	.zero		2


//--------------------- .nv.info                  --------------------------
	.section	.nv.info,"",@"SHT_CUDA_INFO"
	.align	4


	//----- nvinfo : EIATTR_REGCOUNT
	.align		4
        /*0000*/ 	.byte	0x04, 0x2f
        /*0002*/ 	.short	(.L_1 - .L_0)
	.align		4
.L_0:
        /*0004*/ 	.word	index@(_Z12reduceKernelPiS_)
        /*0008*/ 	.word	0x0000000b


	//----- nvinfo : EIATTR_FRAME_SIZE
	.align		4
.L_1:
        /*000c*/ 	.byte	0x04, 0x11
        /*000e*/ 	.short	(.L_3 - .L_2)
	.align		4
.L_2:
        /*0010*/ 	.word	index@(_Z12reduceKernelPiS_)
        /*0014*/ 	.word	0x00000000


	//----- nvinfo : EIATTR_MIN_STACK_SIZE
	.align		4
.L_3:
        /*0018*/ 	.byte	0x04, 0x12
        /*001a*/ 	.short	(.L_5 - .L_4)
	.align		4
.L_4:
        /*001c*/ 	.word	index@(_Z12reduceKernelPiS_)
        /*0020*/ 	.word	0x00000000
.L_5:


//--------------------- .nv.compat                --------------------------
	.section	.nv.compat,"",@"SHT_CUDA_COMPAT_INFO"
	.align	4
        /*0000*/ 	.byte	0x02, 0x09, 0x00, 0x00, 0x02, 0x02, 0x01, 0x00, 0x02, 0x05, 0x05, 0x00, 0x03, 0x07, 0x01, 0x01
        /*0010*/ 	.byte	0x02, 0x03, 0x00, 0x00, 0x02, 0x06, 0x01, 0x00, 0x04, 0x0b, 0x08, 0x00, 0x09, 0x00, 0x00, 0x00
        /*0020*/ 	.byte	0x00, 0x00, 0x00, 0x00


//--------------------- .nv.info._Z12reduceKernelPiS_ --------------------------
	.section	.nv.info._Z12reduceKernelPiS_,"",@"SHT_CUDA_INFO"
	.sectionflags	@""
	.align	4


	//----- nvinfo : EIATTR_CUDA_API_VERSION
	.align		4
        /*0000*/ 	.byte	0x04, 0x37
        /*0002*/ 	.short	(.L_7 - .L_6)
.L_6:
        /*0004*/ 	.word	0x00000082


	//----- nvinfo : EIATTR_KPARAM_INFO
	.align		4
.L_7:
        /*0008*/ 	.byte	0x04, 0x17
        /*000a*/ 	.short	(.L_9 - .L_8)
.L_8:
        /*000c*/ 	.word	0x00000000
        /*0010*/ 	.short	0x0001
        /*0012*/ 	.short	0x0008
        /*0014*/ 	.byte	0x00, 0xf5, 0x21, 0x00


	//----- nvinfo : EIATTR_KPARAM_INFO
	.align		4
.L_9:
        /*0018*/ 	.byte	0x04, 0x17
        /*001a*/ 	.short	(.L_11 - .L_10)
.L_10:
        /*001c*/ 	.word	0x00000000
        /*0020*/ 	.short	0x0000
        /*0022*/ 	.short	0x0000
        /*0024*/ 	.byte	0x00, 0xf5, 0x21, 0x00


	//----- nvinfo : EIATTR_SPARSE_MMA_MASK
	.align		4
.L_11:
        /*0028*/ 	.byte	0x03, 0x50
        /*002a*/ 	.short	0x0000


	//----- nvinfo : EIATTR_MAXREG_COUNT
	.align		4
        /*002c*/ 	.byte	0x03, 0x1b
        /*002e*/ 	.short	0x00ff


	//----- nvinfo : EIATTR_NUM_BARRIERS
	.align		4
        /*0030*/ 	.byte	0x02, 0x4c
        /*0032*/ 	.byte	0x01
	.zero		1


	//----- nvinfo : EIATTR_MERCURY_ISA_VERSION
	.align		4
        /*0034*/ 	.byte	0x03, 0x5f
        /*0036*/ 	.short	0x0101


	//----- nvinfo : EIATTR_VRC_CTA_INIT_COUNT
	.align		4
        /*0038*/ 	.byte	0x02, 0x4a
	.zero		1
	.zero		1


	//----- nvinfo : EIATTR_EXIT_INSTR_OFFSETS
	.align		4
        /*003c*/ 	.byte	0x04, 0x1c
        /*003e*/ 	.short	(.L_13 - .L_12)


	//   ....[0]....
.L_12:
        /*0040*/ 	.word	0x00000200


	//   ....[1]....
        /*0044*/ 	.word	0x00000280


	//----- nvinfo : EIATTR_CBANK_PARAM_SIZE
	.align		4
.L_13:
        /*0048*/ 	.byte	0x03, 0x19
        /*004a*/ 	.short	0x0010


	//----- nvinfo : EIATTR_PARAM_CBANK
	.align		4
        /*004c*/ 	.byte	0x04, 0x0a
        /*004e*/ 	.short	(.L_15 - .L_14)
	.align		4
.L_14:
        /*0050*/ 	.word	index@(.nv.constant0._Z12reduceKernelPiS_)
        /*0054*/ 	.short	0x0380
        /*0056*/ 	.short	0x0010


	//----- nvinfo : EIATTR_SW_WAR
	.align		4
.L_15:
        /*0058*/ 	.byte	0x04, 0x36
        /*005a*/ 	.short	(.L_17 - .L_16)
.L_16:
        /*005c*/ 	.word	0x00000008
.L_17:


//--------------------- .nv.callgraph             --------------------------
	.section	.nv.callgraph,"",@"SHT_CUDA_CALLGRAPH"
	.align	4
	.sectionentsize	8
	.align		4
        /*0000*/ 	.word	0x00000000
	.align		4
        /*0004*/ 	.word	0xffffffff
	.align		4
        /*0008*/ 	.word	0x00000000
	.align		4
        /*000c*/ 	.word	0xfffffffe
	.align		4
        /*0010*/ 	.word	0x00000000
	.align		4
        /*0014*/ 	.word	0xfffffffd
	.align		4
        /*0018*/ 	.word	0x00000000
	.align		4
        /*001c*/ 	.word	0xfffffffc


//--------------------- .text._Z12reduceKernelPiS_ --------------------------
	.section	.text._Z12reduceKernelPiS_,"ax",@progbits
	.align	128
        .global         _Z12reduceKernelPiS_
        .type           _Z12reduceKernelPiS_,@function
        .size           _Z12reduceKernelPiS_,(.L_x_3 - _Z12reduceKernelPiS_)
        .other          _Z12reduceKernelPiS_,@"STO_CUDA_ENTRY STV_DEFAULT"
_Z12reduceKernelPiS_:
.text._Z12reduceKernelPiS_:
[----:B------:R-:W-:Y:S01]  /*0000*/  LDC R1, c[0x0][0x37c] ;  /* 0x0000df00ff017b82 */ /* 0x000fe20000000800 */
[----:B------:R-:W0:Y:S01]  /*0010*/  S2R R7, SR_CTAID.X ;  /* 0x0000000000077919 */ /* 0x000e220000002500 */
[----:B------:R-:W0:Y:S01]  /*0020*/  LDCU UR8, c[0x0][0x360] ;  /* 0x00006c00ff0877ac */ /* 0x000e220008000800 */
[----:B------:R-:W-:Y:S01]  /*0030*/  IMAD.MOV.U32 R4, RZ, RZ, RZ ;  /* 0x000000ffff047224 */ /* 0x000fe200078e00ff */
[----:B------:R-:W0:Y:S01]  /*0040*/  S2R R6, SR_TID.X ;  /* 0x0000000000067919 */ /* 0x000e220000002100 */
[----:B------:R-:W1:Y:S01]  /*0050*/  LDCU.64 UR6, c[0x0][0x358] ;  /* 0x00006b00ff0677ac */ /* 0x000e620008000a00 */
[----:B0-----:R-:W-:-:S05]  /*0060*/  IMAD R5, R7, UR8, R6 ;  /* 0x0000000807057c24 */ /* 0x001fca000f8e0206 */
[----:B------:R-:W-:-:S13]  /*0070*/  ISETP.GT.AND P0, PT, R5, 0xfffff, PT ;  /* 0x000fffff0500780c */ /* 0x000fda0003f04270 */
[----:B------:R-:W0:Y:S02]  /*0080*/  @!P0 LDC.64 R2, c[0x0][0x380] ;  /* 0x0000e000ff028b82 */ /* 0x000e240000000a00 */
[----:B0-----:R-:W-:-:S05]  /*0090*/  @!P0 IMAD.WIDE R2, R5, 0x4, R2 ;  /* 0x0000000405028825 */ /* 0x001fca00078e0202 */
[----:B-1----:R-:W2:Y:S01]  /*00a0*/  @!P0 LDG.E R4, desc[UR6][R2.64] ;  /* 0x0000000602048981 */ /* 0x002ea2000c1e1900 */
[----:B------:R-:W0:Y:S01]  /*00b0*/  S2UR UR5, SR_CgaCtaId ;  /* 0x00000000000579c3 */ /* 0x000e220000008800 */
[----:B------:R-:W-:Y:S01]  /*00c0*/  IMAD.U32 R0, RZ, RZ, UR8 ;  /* 0x00000008ff007e24 */ /* 0x000fe2000f8e00ff */
[----:B------:R-:W-:Y:S01]  /*00d0*/  UMOV UR4, 0x400 ;  /* 0x0000040000047882 */ /* 0x000fe20000000000 */
[----:B------:R-:W-:-:S03]  /*00e0*/  ISETP.NE.AND P0, PT, R6, RZ, PT ;  /* 0x000000ff0600720c */ /* 0x000fc60003f05270 */
[----:B------:R-:W-:Y:S01]  /*00f0*/  ISETP.GE.U32.AND P1, PT, R0, 0x2, PT ;  /* 0x000000020000780c */ /* 0x000fe20003f26070 */
[----:B0-----:R-:W-:-:S06]  /*0100*/  ULEA UR4, UR5, UR4, 0x18 ;  /* 0x0000000405047291 */ /* 0x001fcc000f8ec0ff */
[----:B------:R-:W-:-:S05]  /*0110*/  LEA R5, R6, UR4, 0x2 ;  /* 0x0000000406057c11 */ /* 0x000fca000f8e10ff */
[----:B--2---:R0:W-:Y:S01]  /*0120*/  STS [R5], R4 ;  /* 0x0000000405007388 */ /* 0x0041e20000000800 */
[----:B------:R-:W-:Y:S06]  /*0130*/  BAR.SYNC.DEFER_BLOCKING 0x0 ;  /* 0x0000000000007b1d */ /* 0x000fec0000010000 */
[----:B------:R-:W-:Y:S05]  /*0140*/  @!P1 BRA `(.L_x_0) ;  /* 0x00000000002c9947 */ /* 0x000fea0003800000 */
.L_x_1:
[----:B------:R-:W-:-:S04]  /*0150*/  SHF.R.U32.HI R8, RZ, 0x1, R0 ;  /* 0x00000001ff087819 */ /* 0x000fc80000011600 */
[----:B------:R-:W-:-:S13]  /*0160*/  ISETP.GE.U32.AND P1, PT, R6, R8, PT ;  /* 0x000000080600720c */ /* 0x000fda0003f26070 */
[----:B------:R-:W-:Y:S01]  /*0170*/  @!P1 LEA R2, R8, R5, 0x2 ;  /* 0x0000000508029211 */ /* 0x000fe200078e10ff */
[----:B------:R-:W-:Y:S05]  /*0180*/  @!P1 LDS R3, [R5] ;  /* 0x0000000005039984 */ /* 0x000fea0000000800 */
[----:B------:R-:W0:Y:S02]  /*0190*/  @!P1 LDS R2, [R2] ;  /* 0x0000000002029984 */ /* 0x000e240000000800 */
[----:B0-----:R-:W-:-:S05]  /*01a0*/  @!P1 IMAD.IADD R4, R2, 0x1, R3 ;  /* 0x0000000102049824 */ /* 0x001fca00078e0203 */
[----:B------:R1:W-:Y:S01]  /*01b0*/  @!P1 STS [R5], R4 ;  /* 0x0000000405009388 */ /* 0x0003e20000000800 */
[----:B------:R-:W-:Y:S01]  /*01c0*/  BAR.SYNC.DEFER_BLOCKING 0x0 ;  /* 0x0000000000007b1d */ /* 0x000fe20000010000 */
[----:B------:R-:W-:Y:S02]  /*01d0*/  ISETP.GT.U32.AND P1, PT, R0, 0x3, PT ;  /* 0x000000030000780c */ /* 0x000fe40003f24070 */
[----:B------:R-:W-:-:S11]  /*01e0*/  MOV R0, R8 ;  /* 0x0000000800007202 */ /* 0x000fd60000000f00 */
[----:B-1----:R-:W-:Y:S05]  /*01f0*/  @P1 BRA `(.L_x_1) ;  /* 0xfffffffc00d41947 */ /* 0x002fea000383ffff */
.L_x_0:
[----:B------:R-:W-:Y:S05]  /*0200*/  @P0 EXIT ;  /* 0x000000000000094d */ /* 0x000fea0003800000 */
[----:B------:R-:W1:Y:S01]  /*0210*/  S2UR UR5, SR_CgaCtaId ;  /* 0x00000000000579c3 */ /* 0x000e620000008800 */
[----:B------:R-:W-:-:S07]  /*0220*/  UMOV UR4, 0x400 ;  /* 0x0000040000047882 */ /* 0x000fce0000000000 */
[----:B------:R-:W2:Y:S01]  /*0230*/  LDC.64 R2, c[0x0][0x388] ;  /* 0x0000e200ff027b82 */ /* 0x000ea20000000a00 */
[----:B-1----:R-:W-:Y:S01]  /*0240*/  ULEA UR4, UR5, UR4, 0x18 ;  /* 0x0000000405047291 */ /* 0x002fe2000f8ec0ff */
[----:B--2---:R-:W-:-:S08]  /*0250*/  IMAD.WIDE.U32 R2, R7, 0x4, R2 ;  /* 0x0000000407027825 */ /* 0x004fd000078e0002 */
[----:B0-----:R-:W0:Y:S04]  /*0260*/  LDS R5, [UR4] ;  /* 0x00000004ff057984 */ /* 0x001e280008000800 */
[----:B0-----:R-:W-:Y:S01]  /*0270*/  STG.E desc[UR6][R2.64], R5 ;  /* 0x0000000502007986 */ /* 0x001fe2000c101906 */
[----:B------:R-:W-:Y:S05]  /*0280*/  EXIT ;  /* 0x000000000000794d */ /* 0x000fea0003800000 */
.L_x_2:
[----:B------:R-:W-:-:S00]  /*0290*/  BRA `(.L_x_2) ;  /* 0xfffffffc00fc7947 */ /* 0x000fc0000383ffff */
[----:B------:R-:W-:-:S00]  /*02a0*/  NOP ;  /* 0x0000000000007918 */ /* 0x000fc00000000000 */
        /* <DEDUP_REMOVED lines=13> */
.L_x_3:


//--------------------- .nv.shared._Z12reduceKernelPiS_ --------------------------
	.section	.nv.shared._Z12reduceKernelPiS_,"aw",@nobits
	.sectionflags	@""
	.align	4
.nv.shared._Z12reduceKernelPiS_:
	.zero		2048


//--------------------- .nv.shared.reserved.0     --------------------------
	.section	.nv.shared.reserved.0,"aw",@nobits
	.weak		__nv_reservedSMEM_offset_0_alias
	.size		__nv_reservedSMEM_offset_0_alias, 0, 64
	.other		__nv_reservedSMEM_offset_0_alias,@"STO_CUDA_RESERVED_SHARED STV_DEFAULT"
__nv_reservedSMEM_offset_0_alias:
	.zero		0
	.zero		64


//--------------------- .nv.constant0._Z12reduceKernelPiS_ --------------------------
	.section	.nv.constant0._Z12reduceKernelPiS_,"a",@progbits
	.sectionflags	@""
	.align	4
.nv.constant0._Z12reduceKernelPiS_:
	.zero		912


//--------------------- SYMBOLS --------------------------

	.type		.nv.reservedSmem.offset0,@object
	.size		.nv.reservedSmem.offset0,0x4
	.type		.nv.reservedSmem.cap,@object
	.size		.nv.reservedSmem.cap,0x4
